//
// Generated by NVIDIA NVVM Compiler
//
// Compiler Build ID: CL-36424714
// Cuda compilation tools, release 13.0, V13.0.88
// Based on NVVM 20.0.0
//

.version 9.0
.target sm_100
.address_size 64

	// .globl	multiply_1

.visible .entry multiply_1(
	.param .u64 .ptr .align 1 multiply_1_param_0,
	.param .u64 .ptr .align 1 multiply_1_param_1,
	.param .u64 .ptr .align 1 multiply_1_param_2
)
{
	.reg .pred 	%p<6>;
	.reg .b32 	%r<41>;
	.reg .b64 	%rd<22>;

	ld.param.u64 	%rd3, [multiply_1_param_0];
	ld.param.u64 	%rd4, [multiply_1_param_1];
	ld.param.u64 	%rd5, [multiply_1_param_2];
	cvta.to.global.u64 	%rd1, %rd4;
	cvta.to.global.u64 	%rd2, %rd3;
	cvta.to.global.u64 	%rd6, %rd5;
	ld.global.u32 	%r19, [%rd6];
	mov.u32 	%r20, %ntid.x;
	div.u32 	%r1, %r19, %r20;
	setp.gt.u32 	%p1, %r20, %r19;
	@%p1 bra 	$L__BB0_7;
	mov.u32 	%r22, %tid.x;
	mul.lo.s32 	%r2, %r1, %r22;
	max.u32 	%r3, %r1, 1;
	and.b32  	%r4, %r3, 3;
	setp.lt.u32 	%p2, %r1, 4;
	mov.b32 	%r38, 0;
	@%p2 bra 	$L__BB0_4;
	and.b32  	%r38, %r3, -4;
	neg.s32 	%r37, %r38;
	add.s32 	%r36, %r2, 3;
$L__BB0_3:
	add.s32 	%r23, %r36, -2;
	add.s32 	%r24, %r36, -3;
	mul.wide.u32 	%rd7, %r24, 4;
	add.s64 	%rd8, %rd2, %rd7;
	ld.global.u32 	%r25, [%rd8];
	shl.b32 	%r26, %r25, 1;
	add.s64 	%rd9, %rd1, %rd7;
	st.global.u32 	[%rd9], %r26;
	mul.wide.u32 	%rd10, %r23, 4;
	add.s64 	%rd11, %rd2, %rd10;
	ld.global.u32 	%r27, [%rd11];
	shl.b32 	%r28, %r27, 1;
	add.s64 	%rd12, %rd1, %rd10;
	st.global.u32 	[%rd12], %r28;
	add.s32 	%r29, %r36, -1;
	mul.wide.u32 	%rd13, %r29, 4;
	add.s64 	%rd14, %rd2, %rd13;
	ld.global.u32 	%r30, [%rd14];
	shl.b32 	%r31, %r30, 1;
	add.s64 	%rd15, %rd1, %rd13;
	st.global.u32 	[%rd15], %r31;
	mul.wide.u32 	%rd16, %r36, 4;
	add.s64 	%rd17, %rd2, %rd16;
	ld.global.u32 	%r32, [%rd17];
	shl.b32 	%r33, %r32, 1;
	add.s64 	%rd18, %rd1, %rd16;
	st.global.u32 	[%rd18], %r33;
	add.s32 	%r37, %r37, 4;
	add.s32 	%r36, %r36, 4;
	setp.ne.s32 	%p3, %r37, 0;
	@%p3 bra 	$L__BB0_3;
$L__BB0_4:
	setp.eq.s32 	%p4, %r4, 0;
	@%p4 bra 	$L__BB0_7;
	add.s32 	%r40, %r38, %r2;
	neg.s32 	%r39, %r4;
$L__BB0_6:
	.pragma "nounroll";
	mul.wide.u32 	%rd19, %r40, 4;
	add.s64 	%rd20, %rd2, %rd19;
	ld.global.u32 	%r34, [%rd20];
	shl.b32 	%r35, %r34, 1;
	add.s64 	%rd21, %rd1, %rd19;
	st.global.u32 	[%rd21], %r35;
	add.s32 	%r40, %r40, 1;
	add.s32 	%r39, %r39, 1;
	setp.ne.s32 	%p5, %r39, 0;
	@%p5 bra 	$L__BB0_6;
$L__BB0_7:
	ret;

}
	// .globl	multiply_2
.visible .entry multiply_2(
	.param .u64 .ptr .align 1 multiply_2_param_0,
	.param .u64 .ptr .align 1 multiply_2_param_1,
	.param .u64 .ptr .align 1 multiply_2_param_2
)
{
	.reg .pred 	%p<6>;
	.reg .b32 	%r<41>;
	.reg .b64 	%rd<22>;

	ld.param.u64 	%rd3, [multiply_2_param_0];
	ld.param.u64 	%rd4, [multiply_2_param_1];
	ld.param.u64 	%rd5, [multiply_2_param_2];
	cvta.to.global.u64 	%rd1, %rd4;
	cvta.to.global.u64 	%rd2, %rd3;
	cvta.to.global.u64 	%rd6, %rd5;
	ld.global.u32 	%r19, [%rd6];
	mov.u32 	%r20, %ntid.x;
	div.u32 	%r1, %r19, %r20;
	setp.gt.u32 	%p1, %r20, %r19;
	@%p1 bra 	$L__BB1_7;
	mov.u32 	%r22, %tid.x;
	mul.lo.s32 	%r2, %r1, %r22;
	max.u32 	%r3, %r1, 1;
	and.b32  	%r4, %r3, 3;
	setp.lt.u32 	%p2, %r1, 4;
	mov.b32 	%r38, 0;
	@%p2 bra 	$L__BB1_4;
	and.b32  	%r38, %r3, -4;
	neg.s32 	%r37, %r38;
	add.s32 	%r36, %r2, 3;
$L__BB1_3:
	add.s32 	%r23, %r36, -2;
	add.s32 	%r24, %r36, -3;
	mul.wide.u32 	%rd7, %r24, 4;
	add.s64 	%rd8, %rd2, %rd7;
	ld.global.u32 	%r25, [%rd8];
	shl.b32 	%r26, %r25, 2;
	add.s64 	%rd9, %rd1, %rd7;
	st.global.u32 	[%rd9], %r26;
	mul.wide.u32 	%rd10, %r23, 4;
	add.s64 	%rd11, %rd2, %rd10;
	ld.global.u32 	%r27, [%rd11];
	shl.b32 	%r28, %r27, 2;
	add.s64 	%rd12, %rd1, %rd10;
	st.global.u32 	[%rd12], %r28;
	add.s32 	%r29, %r36, -1;
	mul.wide.u32 	%rd13, %r29, 4;
	add.s64 	%rd14, %rd2, %rd13;
	ld.global.u32 	%r30, [%rd14];
	shl.b32 	%r31, %r30, 2;
	add.s64 	%rd15, %rd1, %rd13;
	st.global.u32 	[%rd15], %r31;
	mul.wide.u32 	%rd16, %r36, 4;
	add.s64 	%rd17, %rd2, %rd16;
	ld.global.u32 	%r32, [%rd17];
	shl.b32 	%r33, %r32, 2;
	add.s64 	%rd18, %rd1, %rd16;
	st.global.u32 	[%rd18], %r33;
	add.s32 	%r37, %r37, 4;
	add.s32 	%r36, %r36, 4;
	setp.ne.s32 	%p3, %r37, 0;
	@%p3 bra 	$L__BB1_3;
$L__BB1_4:
	setp.eq.s32 	%p4, %r4, 0;
	@%p4 bra 	$L__BB1_7;
	add.s32 	%r40, %r38, %r2;
	neg.s32 	%r39, %r4;
$L__BB1_6:
	.pragma "nounroll";
	mul.wide.u32 	%rd19, %r40, 4;
	add.s64 	%rd20, %rd2, %rd19;
	ld.global.u32 	%r34, [%rd20];
	shl.b32 	%r35, %r34, 2;
	add.s64 	%rd21, %rd1, %rd19;
	st.global.u32 	[%rd21], %r35;
	add.s32 	%r40, %r40, 1;
	add.s32 	%r39, %r39, 1;
	setp.ne.s32 	%p5, %r39, 0;
	@%p5 bra 	$L__BB1_6;
$L__BB1_7:
	ret;

}


// ===== COMPILED SASS (sm_100) =====

	.target	sm_100

	.elftype	@"ET_EXEC"


//--------------------- .note.nv.tkinfo           --------------------------
	.section	.note.nv.tkinfo,"",@"SHT_NOTE"
	.sectionflags	@"SHF_NOTE_NV_TKINFO"
	.tkinfo
        /*0018*/ 	.word	0x00000002
        /*0030*/ 	.string	""
        /*0030*/ 	.string	"ptxas"
        /*0030*/ 	.string	"Cuda compilation tools, release 13.0, V13.0.88"
        /*0030*/ 	.string	"Build cuda_13.0.r13.0/compiler.36424714_0"
        /*0030*/ 	.string	"-arch sm_100 -m 64 "



//--------------------- .note.nv.cuinfo           --------------------------
	.section	.note.nv.cuinfo,"",@"SHT_NOTE"
	.sectionflags	@"SHF_NOTE_NV_CUINFO"
        /*0018*/ 	.short	0x0002
        /*001a*/ 	.short	0x0064
        /*001c*/ 	.short	0x0082
	.zero		2


//--------------------- .nv.info                  --------------------------
	.section	.nv.info,"",@"SHT_CUDA_INFO"
	.align	4


	//----- nvinfo : EIATTR_REGCOUNT
	.align		4
        /*0000*/ 	.byte	0x04, 0x2f
        /*0002*/ 	.short	(.L_1 - .L_0)
	.align		4
.L_0:
        /*0004*/ 	.word	index@(multiply_1)
        /*0008*/ 	.word	0x00000020


	//----- nvinfo : EIATTR_FRAME_SIZE
	.align		4
.L_1:
        /*000c*/ 	.byte	0x04, 0x11
        /*000e*/ 	.short	(.L_3 - .L_2)
	.align		4
.L_2:
        /*0010*/ 	.word	index@(multiply_1)
        /*0014*/ 	.word	0x00000000


	//----- nvinfo : EIATTR_REGCOUNT
	.align		4
.L_3:
        /*0018*/ 	.byte	0x04, 0x2f
        /*001a*/ 	.short	(.L_5 - .L_4)
	.align		4
.L_4:
        /*001c*/ 	.word	index@(multiply_2)
        /*0020*/ 	.word	0x00000020


	//----- nvinfo : EIATTR_FRAME_SIZE
	.align		4
.L_5:
        /*0024*/ 	.byte	0x04, 0x11
        /*0026*/ 	.short	(.L_7 - .L_6)
	.align		4
.L_6:
        /*0028*/ 	.word	index@(multiply_2)
        /*002c*/ 	.word	0x00000000


	//----- nvinfo : EIATTR_MIN_STACK_SIZE
	.align		4
.L_7:
        /*0030*/ 	.byte	0x04, 0x12
        /*0032*/ 	.short	(.L_9 - .L_8)
	.align		4
.L_8:
        /*0034*/ 	.word	index@(multiply_2)
        /*0038*/ 	.word	0x00000000


	//----- nvinfo : EIATTR_MIN_STACK_SIZE
	.align		4
.L_9:
        /*003c*/ 	.byte	0x04, 0x12
        /*003e*/ 	.short	(.L_11 - .L_10)
	.align		4
.L_10:
        /*0040*/ 	.word	index@(multiply_1)
        /*0044*/ 	.word	0x00000000
.L_11:


//--------------------- .nv.compat                --------------------------
	.section	.nv.compat,"",@"SHT_CUDA_COMPAT_INFO"
	.align	4
        /*0000*/ 	.byte	0x02, 0x09, 0x00, 0x00, 0x02, 0x02, 0x01, 0x00, 0x02, 0x05, 0x05, 0x00, 0x03, 0x07, 0x01, 0x01
        /*0010*/ 	.byte	0x02, 0x03, 0x00, 0x00, 0x02, 0x06, 0x01, 0x00, 0x04, 0x0b, 0x08, 0x00, 0x09, 0x00, 0x00, 0x00
        /*0020*/ 	.byte	0x00, 0x00, 0x00, 0x00


//--------------------- .nv.info.multiply_2       --------------------------
	.section	.nv.info.multiply_2,"",@"SHT_CUDA_INFO"
	.sectionflags	@""
	.align	4


	//----- nvinfo : EIATTR_CUDA_API_VERSION
	.align		4
        /*0000*/ 	.byte	0x04, 0x37
        /*0002*/ 	.short	(.L_13 - .L_12)
.L_12:
        /*0004*/ 	.word	0x00000082


	//----- nvinfo : EIATTR_KPARAM_INFO
	.align		4
.L_13:
        /*0008*/ 	.byte	0x04, 0x17
        /*000a*/ 	.short	(.L_15 - .L_14)
.L_14:
        /*000c*/ 	.word	0x00000000
        /*0010*/ 	.short	0x0002
        /*0012*/ 	.short	0x0010
        /*0014*/ 	.byte	0x00, 0xf5, 0x21, 0x00


	//----- nvinfo : EIATTR_KPARAM_INFO
	.align		4
.L_15:
        /*0018*/ 	.byte	0x04, 0x17
        /*001a*/ 	.short	(.L_17 - .L_16)
.L_16:
        /*001c*/ 	.word	0x00000000
        /*0020*/ 	.short	0x0001
        /*0022*/ 	.short	0x0008
        /*0024*/ 	.byte	0x00, 0xf5, 0x21, 0x00


	//----- nvinfo : EIATTR_KPARAM_INFO
	.align		4
.L_17:
        /*0028*/ 	.byte	0x04, 0x17
        /*002a*/ 	.short	(.L_19 - .L_18)
.L_18:
        /*002c*/ 	.word	0x00000000
        /*0030*/ 	.short	0x0000
        /*0032*/ 	.short	0x0000
        /*0034*/ 	.byte	0x00, 0xf5, 0x21, 0x00


	//----- nvinfo : EIATTR_SPARSE_MMA_MASK
	.align		4
.L_19:
        /*0038*/ 	.byte	0x03, 0x50
        /*003a*/ 	.short	0x0000


	//----- nvinfo : EIATTR_MAXREG_COUNT
	.align		4
        /*003c*/ 	.byte	0x03, 0x1b
        /*003e*/ 	.short	0x00ff


	//----- nvinfo : EIATTR_MERCURY_ISA_VERSION
	.align		4
        /*0040*/ 	.byte	0x03, 0x5f
        /*0042*/ 	.short	0x0101


	//----- nvinfo : EIATTR_VRC_CTA_INIT_COUNT
	.align		4
        /*0044*/ 	.byte	0x02, 0x4a
	.zero		1
	.zero		1


	//----- nvinfo : EIATTR_EXIT_INSTR_OFFSETS
	.align		4
        /*0048*/ 	.byte	0x04, 0x1c
        /*004a*/ 	.short	(.L_21 - .L_20)


	//   ....[0]....
.L_20:
        /*004c*/ 	.word	0x00000120


	//   ....[1]....
        /*0050*/ 	.word	0x00000e60


	//   ....[2]....
        /*0054*/ 	.word	0x00000f40


	//----- nvinfo : EIATTR_CBANK_PARAM_SIZE
	.align		4
.L_21:
        /*0058*/ 	.byte	0x03, 0x19
        /*005a*/ 	.short	0x0018


	//----- nvinfo : EIATTR_PARAM_CBANK
	.align		4
        /*005c*/ 	.byte	0x04, 0x0a
        /*005e*/ 	.short	(.L_23 - .L_22)
	.align		4
.L_22:
        /*0060*/ 	.word	index@(.nv.constant0.multiply_2)
        /*0064*/ 	.short	0x0380
        /*0066*/ 	.short	0x0018


	//----- nvinfo : EIATTR_SW_WAR
	.align		4
.L_23:
        /*0068*/ 	.byte	0x04, 0x36
        /*006a*/ 	.short	(.L_25 - .L_24)
.L_24:
        /*006c*/ 	.word	0x00000008
.L_25:


//--------------------- .nv.info.multiply_1       --------------------------
	.section	.nv.info.multiply_1,"",@"SHT_CUDA_INFO"
	.sectionflags	@""
	.align	4


	//----- nvinfo : EIATTR_CUDA_API_VERSION
	.align		4
        /*0000*/ 	.byte	0x04, 0x37
        /*0002*/ 	.short	(.L_27 - .L_26)
.L_26:
        /*0004*/ 	.word	0x00000082


	//----- nvinfo : EIATTR_KPARAM_INFO
	.align		4
.L_27:
        /*0008*/ 	.byte	0x04, 0x17
        /*000a*/ 	.short	(.L_29 - .L_28)
.L_28:
        /*000c*/ 	.word	0x00000000
        /*0010*/ 	.short	0x0002
        /*0012*/ 	.short	0x0010
        /*0014*/ 	.byte	0x00, 0xf5, 0x21, 0x00


	//----- nvinfo : EIATTR_KPARAM_INFO
	.align		4
.L_29:
        /*0018*/ 	.byte	0x04, 0x17
        /*001a*/ 	.short	(.L_31 - .L_30)
.L_30:
        /*001c*/ 	.word	0x00000000
        /*0020*/ 	.short	0x0001
        /*0022*/ 	.short	0x0008
        /*0024*/ 	.byte	0x00, 0xf5, 0x21, 0x00


	//----- nvinfo : EIATTR_KPARAM_INFO
	.align		4
.L_31:
        /*0028*/ 	.byte	0x04, 0x17
        /*002a*/ 	.short	(.L_33 - .L_32)
.L_32:
        /*002c*/ 	.word	0x00000000
        /*0030*/ 	.short	0x0000
        /*0032*/ 	.short	0x0000
        /*0034*/ 	.byte	0x00, 0xf5, 0x21, 0x00


	//----- nvinfo : EIATTR_SPARSE_MMA_MASK
	.align		4
.L_33:
        /*0038*/ 	.byte	0x03, 0x50
        /*003a*/ 	.short	0x0000


	//----- nvinfo : EIATTR_MAXREG_COUNT
	.align		4
        /*003c*/ 	.byte	0x03, 0x1b
        /*003e*/ 	.short	0x00ff


	//----- nvinfo : EIATTR_MERCURY_ISA_VERSION
	.align		4
        /*0040*/ 	.byte	0x03, 0x5f
        /*0042*/ 	.short	0x0101


	//----- nvinfo : EIATTR_VRC_CTA_INIT_COUNT
	.align		4
        /*0044*/ 	.byte	0x02, 0x4a
	.zero		1
	.zero		1


	//----- nvinfo : EIATTR_EXIT_INSTR_OFFSETS
	.align		4
        /*0048*/ 	.byte	0x04, 0x1c
        /*004a*/ 	.short	(.L_35 - .L_34)


	//   ....[0]....
.L_34:
        /*004c*/ 	.word	0x00000120


	//   ....[1]....
        /*0050*/ 	.word	0x00000e60


	//   ....[2]....
        /*0054*/ 	.word	0x00000f40


	//----- nvinfo : EIATTR_CBANK_PARAM_SIZE
	.align		4
.L_35:
        /*0058*/ 	.byte	0x03, 0x19
        /*005a*/ 	.short	0x0018


	//----- nvinfo : EIATTR_PARAM_CBANK
	.align		4
        /*005c*/ 	.byte	0x04, 0x0a
        /*005e*/ 	.short	(.L_37 - .L_36)
	.align		4
.L_36:
        /*0060*/ 	.word	index@(.nv.constant0.multiply_1)
        /*0064*/ 	.short	0x0380
        /*0066*/ 	.short	0x0018


	//----- nvinfo : EIATTR_SW_WAR
	.align		4
.L_37:
        /*0068*/ 	.byte	0x04, 0x36
        /*006a*/ 	.short	(.L_39 - .L_38)
.L_38:
        /*006c*/ 	.word	0x00000008
.L_39:


//--------------------- .nv.callgraph             --------------------------
	.section	.nv.callgraph,"",@"SHT_CUDA_CALLGRAPH"
	.align	4
	.sectionentsize	8
	.align		4
        /*0000*/ 	.word	0x00000000
	.align		4
        /*0004*/ 	.word	0xffffffff
	.align		4
        /*0008*/ 	.word	0x00000000
	.align		4
        /*000c*/ 	.word	0xfffffffe
	.align		4
        /*0010*/ 	.word	0x00000000
	.align		4
        /*0014*/ 	.word	0xfffffffd
	.align		4
        /*0018*/ 	.word	0x00000000
	.align		4
        /*001c*/ 	.word	0xfffffffc


//--------------------- .text.multiply_2          --------------------------
	.section	.text.multiply_2,"ax",@progbits
	.align	128
        .global         multiply_2
        .type           multiply_2,@function
        .size           multiply_2,(.L_x_14 - multiply_2)
        .other          multiply_2,@"STO_CUDA_ENTRY STV_DEFAULT"
multiply_2:
.text.multiply_2:
[----:B------:R-:W-:Y:S08]  /*0000*/  LDC R1, c[0x0][0x37c] ;  /* 0x0000df00ff017b82 */ /* 0x000ff00000000800 */
[----:B------:R-:W0:Y:S01]  /*0010*/  LDC.64 R2, c[0x0][0x390] ;  /* 0x0000e400ff027b82 */ /* 0x000e220000000a00 */
[----:B------:R-:W0:Y:S02]  /*0020*/  LDCU.64 UR4, c[0x0][0x358] ;  /* 0x00006b00ff0477ac */ /* 0x000e240008000a00 */
[----:B0-----:R-:W2:Y:S01]  /*0030*/  LDG.E R2, desc[UR4][R2.64] ;  /* 0x0000000402027981 */ /* 0x001ea2000c1e1900 */
[----:B------:R-:W0:Y:S02]  /*0040*/  LDCU UR6, c[0x0][0x360] ;  /* 0x00006c00ff0677ac */ /* 0x000e240008000800 */
[----:B0-----:R-:W0:Y:S08]  /*0050*/  I2F.U32.RP R0, UR6 ;  /* 0x0000000600007d06 */ /* 0x001e300008209000 */
[----:B0-----:R-:W0:Y:S02]  /*0060*/  MUFU.RCP R0, R0 ;  /* 0x0000000000007308 */ /* 0x001e240000001000 */
[----:B0-----:R-:W-:-:S06]  /*0070*/  IADD3 R4, PT, PT, R0, 0xffffffe, RZ ;  /* 0x0ffffffe00047810 */ /* 0x001fcc0007ffe0ff */
[----:B------:R0:W1:Y:S02]  /*0080*/  F2I.FTZ.U32.TRUNC.NTZ R5, R4 ;  /* 0x0000000400057305 */ /* 0x000064000021f000 */
[----:B0-----:R-:W-:Y:S01]  /*0090*/  HFMA2 R4, -RZ, RZ, 0, 0 ;  /* 0x00000000ff047431 */ /* 0x001fe200000001ff */
[----:B-1----:R-:W-:-:S05]  /*00a0*/  IADD3 R7, PT, PT, RZ, -R5, RZ ;  /* 0x80000005ff077210 */ /* 0x002fca0007ffe0ff */
[----:B------:R-:W-:-:S04]  /*00b0*/  IMAD R7, R7, UR6, RZ ;  /* 0x0000000607077c24 */ /* 0x000fc8000f8e02ff */
[----:B------:R-:W-:-:S06]  /*00c0*/  IMAD.HI.U32 R5, R5, R7, R4 ;  /* 0x0000000705057227 */ /* 0x000fcc00078e0004 */
[----:B--2---:R-:W-:Y:S01]  /*00d0*/  IMAD.HI.U32 R5, R5, R2, RZ ;  /* 0x0000000205057227 */ /* 0x004fe200078e00ff */
[----:B------:R-:W-:-:S03]  /*00e0*/  ISETP.LT.U32.AND P1, PT, R2, UR6, PT ;  /* 0x0000000602007c0c */ /* 0x000fc6000bf21070 */
[----:B------:R-:W-:-:S04]  /*00f0*/  IMAD.MOV R3, RZ, RZ, -R5 ;  /* 0x000000ffff037224 */ /* 0x000fc800078e0a05 */
[----:B------:R-:W-:-:S05]  /*0100*/  IMAD R2, R3, UR6, R2 ;  /* 0x0000000603027c24 */ /* 0x000fca000f8e0202 */
[----:B------:R-:W-:Y:S01]  /*0110*/  ISETP.GE.U32.AND P0, PT, R2, UR6, PT ;  /* 0x0000000602007c0c */ /* 0x000fe2000bf06070 */
[----:B------:R-:W-:-:S12]  /*0120*/  @P1 EXIT ;  /* 0x000000000000194d */ /* 0x000fd80003800000 */
[----:B------:R-:W-:Y:S01]  /*0130*/  @P0 IADD3 R2, PT, PT, R2, -UR6, RZ ;  /* 0x8000000602020c10 */ /* 0x000fe2000fffe0ff */
[----:B------:R-:W0:Y:S01]  /*0140*/  S2R R0, SR_TID.X ;  /* 0x0000000000007919 */ /* 0x000e220000002100 */
[----:B------:R-:W-:Y:S01]  /*0150*/  ISETP.NE.U32.AND P2, PT, RZ, UR6, PT ;  /* 0x00000006ff007c0c */ /* 0x000fe2000bf45070 */
[----:B------:R-:W-:Y:S01]  /*0160*/  IMAD.MOV.U32 R11, RZ, RZ, RZ ;  /* 0x000000ffff0b7224 */ /* 0x000fe200078e00ff */
[----:B------:R-:W-:Y:S02]  /*0170*/  ISETP.GE.U32.AND P1, PT, R2, UR6, PT ;  /* 0x0000000602007c0c */ /* 0x000fe4000bf26070 */
[----:B------:R-:W-:-:S11]  /*0180*/  @P0 IADD3 R5, PT, PT, R5, 0x1, RZ ;  /* 0x0000000105050810 */ /* 0x000fd60007ffe0ff */
[----:B------:R-:W-:Y:S02]  /*0190*/  @P1 IADD3 R5, PT, PT, R5, 0x1, RZ ;  /* 0x0000000105051810 */ /* 0x000fe40007ffe0ff */
[----:B------:R-:W-:-:S04]  /*01a0*/  @!P2 LOP3.LUT R5, RZ, UR6, RZ, 0x33, !PT ;  /* 0x00000006ff05ac12 */ /* 0x000fc8000f8e33ff */
[C---:B------:R-:W-:Y:S02]  /*01b0*/  ISETP.GE.U32.AND P0, PT, R5.reuse, 0x4, PT ;  /* 0x000000040500780c */ /* 0x040fe40003f06070 */
[----:B------:R-:W-:-:S04]  /*01c0*/  VIMNMX.U32 R6, PT, PT, R5, 0x1, !PT ;  /* 0x0000000105067848 */ /* 0x000fc80007fe0000 */
[----:B------:R-:W-:Y:S01]  /*01d0*/  LOP3.LUT R10, R6, 0x3, RZ, 0xc0, !PT ;  /* 0x00000003060a7812 */ /* 0x000fe200078ec0ff */
[----:B0-----:R-:W-:-:S06]  /*01e0*/  IMAD R0, R5, R0, RZ ;  /* 0x0000000005007224 */ /* 0x001fcc00078e02ff */
[----:B------:R-:W-:Y:S05]  /*01f0*/  @!P0 BRA `(.L_x_0) ;  /* 0x0000000c00148947 */ /* 0x000fea0003800000 */
[----:B------:R-:W-:Y:S01]  /*0200*/  LOP3.LUT R11, R6, 0xfffffffc, RZ, 0xc0, !PT ;  /* 0xfffffffc060b7812 */ /* 0x000fe200078ec0ff */
[----:B------:R-:W0:Y:S01]  /*0210*/  LDC.64 R2, c[0x0][0x380] ;  /* 0x0000e000ff027b82 */ /* 0x000e220000000a00 */
[----:B------:R-:W-:Y:S02]  /*0220*/  IADD3 R13, PT, PT, R0, 0x3, RZ ;  /* 0x00000003000d7810 */ /* 0x000fe40007ffe0ff */
[----:B------:R-:W-:-:S04]  /*0230*/  IADD3 R12, PT, PT, -R11, RZ, RZ ;  /* 0x000000ff0b0c7210 */ /* 0x000fc80007ffe1ff */
[----:B------:R-:W-:Y:S01]  /*0240*/  ISETP.GE.AND P0, PT, R12, RZ, PT ;  /* 0x000000ff0c00720c */ /* 0x000fe20003f06270 */
[----:B------:R-:W1:-:S12]  /*0250*/  LDC.64 R4, c[0x0][0x388] ;  /* 0x0000e200ff047b82 */ /* 0x000e580000000a00 */
[----:B------:R-:W-:Y:S05]  /*0260*/  @P0 BRA `(.L_x_1) ;  /* 0x00000008008c0947 */ /* 0x000fea0003800000 */
[----:B------:R-:W-:Y:S02]  /*0270*/  IADD3 R6, PT, PT, -R12, RZ, RZ ;  /* 0x000000ff0c067210 */ /* 0x000fe40007ffe1ff */
[----:B------:R-:W-:Y:S02]  /*0280*/  PLOP3.LUT P0, PT, PT, PT, PT, 0x80, 0x8 ;  /* 0x000000000008781c */ /* 0x000fe40003f0f070 */
[----:B------:R-:W-:-:S13]  /*0290*/  ISETP.GT.AND P1, PT, R6, 0xc, PT ;  /* 0x0000000c0600780c */ /* 0x000fda0003f24270 */
[----:B------:R-:W-:Y:S05]  /*02a0*/  @!P1 BRA `(.L_x_2) ;  /* 0x0000000400989947 */ /* 0x000fea0003800000 */
[----:B------:R-:W2:Y:S01]  /*02b0*/  LDC.64 R8, c[0x0][0x380] ;  /* 0x0000e000ff087b82 */ /* 0x000ea20000000a00 */
[----:B------:R-:W-:-:S07]  /*02c0*/  PLOP3.LUT P0, PT, PT, PT, PT, 0x8, 0x80 ;  /* 0x000000000080781c */ /* 0x000fce0003f0e170 */
[----:B------:R-:W3:Y:S06]  /*02d0*/  LDC.64 R6, c[0x0][0x388] ;  /* 0x0000e200ff067b82 */ /* 0x000eec0000000a00 */
.L_x_3:
[----:B----4-:R-:W-:-:S04]  /*02e0*/  VIADD R17, R13, 0xfffffffd ;  /* 0xfffffffd0d117836 */ /* 0x010fc80000000000 */
[----:B--2---:R-:W-:-:S06]  /*02f0*/  IMAD.WIDE.U32 R14, R17, 0x4, R8 ;  /* 0x00000004110e7825 */ /* 0x004fcc00078e0008 */
[----:B------:R-:W2:Y:S01]  /*0300*/  LDG.E R14, desc[UR4][R14.64] ;  /* 0x000000040e0e7981 */ /* 0x000ea2000c1e1900 */
[----:B------:R-:W-:Y:S01]  /*0310*/  IADD3 R21, PT, PT, R13, -0x2, RZ ;  /* 0xfffffffe0d157810 */ /* 0x000fe20007ffe0ff */
[----:B---3--:R-:W-:-:S04]  /*0320*/  IMAD.WIDE.U32 R16, R17, 0x4, R6 ;  /* 0x0000000411107825 */ /* 0x008fc800078e0006 */
[----:B------:R-:W-:Y:S01]  /*0330*/  IMAD.WIDE.U32 R18, R21, 0x4, R8 ;  /* 0x0000000415127825 */ /* 0x000fe200078e0008 */
[----:B--2---:R-:W-:-:S05]  /*0340*/  SHF.L.U32 R27, R14, 0x2, RZ ;  /* 0x000000020e1b7819 */ /* 0x004fca00000006ff */
[----:B------:R2:W-:Y:S04]  /*0350*/  STG.E desc[UR4][R16.64], R27 ;  /* 0x0000001b10007986 */ /* 0x0005e8000c101904 */
[----:B------:R-:W3:Y:S01]  /*0360*/  LDG.E R18, desc[UR4][R18.64] ;  /* 0x0000000412127981 */ /* 0x000ee2000c1e1900 */
[----:B------:R-:W-:Y:S01]  /*0370*/  IADD3 R25, PT, PT, R13, -0x1, RZ ;  /* 0xffffffff0d197810 */ /* 0x000fe20007ffe0ff */
[----:B------:R-:W-:-:S04]  /*0380*/  IMAD.WIDE.U32 R20, R21, 0x4, R6 ;  /* 0x0000000415147825 */ /* 0x000fc800078e0006 */
[----:B------:R-:W-:-:S04]  /*0390*/  IMAD.WIDE.U32 R22, R25, 0x4, R8 ;  /* 0x0000000419167825 */ /* 0x000fc800078e0008 */
[----:B---3--:R-:W-:-:S05]  /*03a0*/  IMAD.SHL.U32 R29, R18, 0x4, RZ ;  /* 0x00000004121d7824 */ /* 0x008fca00078e00ff */
[----:B------:R3:W-:Y:S04]  /*03b0*/  STG.E desc[UR4][R20.64], R29 ;  /* 0x0000001d14007986 */ /* 0x0007e8000c101904 */
[----:B------:R-:W4:Y:S01]  /*03c0*/  LDG.E R22, desc[UR4][R22.64] ;  /* 0x0000000416167981 */ /* 0x000f22000c1e1900 */
[----:B------:R-:W-:-:S04]  /*03d0*/  IMAD.WIDE.U32 R14, R25, 0x4, R6 ;  /* 0x00000004190e7825 */ /* 0x000fc800078e0006 */
[----:B------:R-:W-:Y:S01]  /*03e0*/  IMAD.WIDE.U32 R24, R13, 0x4, R8 ;  /* 0x000000040d187825 */ /* 0x000fe200078e0008 */
[----:B----4-:R-:W-:-:S05]  /*03f0*/  SHF.L.U32 R26, R22, 0x2, RZ ;  /* 0x00000002161a7819 */ /* 0x010fca00000006ff */
[----:B------:R4:W-:Y:S04]  /*0400*/  STG.E desc[UR4][R14.64], R26 ;  /* 0x0000001a0e007986 */ /* 0x0009e8000c101904 */
[----:B------:R-:W5:Y:S01]  /*0410*/  LDG.E R24, desc[UR4][R24.64] ;  /* 0x0000000418187981 */ /* 0x000f62000c1e1900 */
[C---:B------:R-:W-:Y:S01]  /*0420*/  IADD3 R28, PT, PT, R13.reuse, 0x1, RZ ;  /* 0x000000010d1c7810 */ /* 0x040fe20007ffe0ff */
[----:B--2---:R-:W-:-:S04]  /*0430*/  IMAD.WIDE.U32 R16, R13, 0x4, R6 ;  /* 0x000000040d107825 */ /* 0x004fc800078e0006 */
[----:B------:R-:W-:Y:S01]  /*0440*/  IMAD.WIDE.U32 R18, R28, 0x4, R8 ;  /* 0x000000041c127825 */ /* 0x000fe200078e0008 */
[----:B-----5:R-:W-:-:S05]  /*0450*/  SHF.L.U32 R27, R24, 0x2, RZ ;  /* 0x00000002181b7819 */ /* 0x020fca00000006ff */
[----:B------:R2:W-:Y:S04]  /*0460*/  STG.E desc[UR4][R16.64], R27 ;  /* 0x0000001b10007986 */ /* 0x0005e8000c101904 */
[----:B------:R-:W5:Y:S01]  /*0470*/  LDG.E R18, desc[UR4][R18.64] ;  /* 0x0000000412127981 */ /* 0x000f62000c1e1900 */
[----:B------:R-:W-:Y:S02]  /*0480*/  VIADD R23, R13, 0x2 ;  /* 0x000000020d177836 */ /* 0x000fe40000000000 */
[----:B---3--:R-:W-:-:S04]  /*0490*/  IMAD.WIDE.U32 R20, R28, 0x4, R6 ;  /* 0x000000041c147825 */ /* 0x008fc800078e0006 */
[----:B----4-:R-:W-:Y:S01]  /*04a0*/  IMAD.WIDE.U32 R14, R23, 0x4, R8 ;  /* 0x00000004170e7825 */ /* 0x010fe200078e0008 */
[----:B-----5:R-:W-:-:S05]  /*04b0*/  SHF.L.U32 R29, R18, 0x2, RZ ;  /* 0x00000002121d7819 */ /* 0x020fca00000006ff */
[----:B------:R3:W-:Y:S04]  /*04c0*/  STG.E desc[UR4][R20.64], R29 ;  /* 0x0000001d14007986 */ /* 0x0007e8000c101904 */
[----:B------:R-:W4:Y:S01]  /*04d0*/  LDG.E R14, desc[UR4][R14.64] ;  /* 0x000000040e0e7981 */ /* 0x000f22000c1e1900 */
[----:B------:R-:W-:Y:S01]  /*04e0*/  IADD3 R26, PT, PT, R13, 0x3, RZ ;  /* 0x000000030d1a7810 */ /* 0x000fe20007ffe0ff */
[----:B------:R-:W-:-:S04]  /*04f0*/  IMAD.WIDE.U32 R22, R23, 0x4, R6 ;  /* 0x0000000417167825 */ /* 0x000fc800078e0006 */
[----:B--2---:R-:W-:Y:S01]  /*0500*/  IMAD.WIDE.U32 R16, R26, 0x4, R8 ;  /* 0x000000041a107825 */ /* 0x004fe200078e0008 */
[----:B----4-:R-:W-:-:S05]  /*0510*/  SHF.L.U32 R24, R14, 0x2, RZ ;  /* 0x000000020e187819 */ /* 0x010fca00000006ff */
[----:B------:R2:W-:Y:S04]  /*0520*/  STG.E desc[UR4][R22.64], R24 ;  /* 0x0000001816007986 */ /* 0x0005e8000c101904 */
[----:B------:R-:W4:Y:S01]  /*0530*/  LDG.E R16, desc[UR4][R16.64] ;  /* 0x0000000410107981 */ /* 0x000f22000c1e1900 */
[----:B------:R-:W-:Y:S02]  /*0540*/  VIADD R25, R13, 0x4 ;  /* 0x000000040d197836 */ /* 0x000fe40000000000 */
[----:B------:R-:W-:-:S04]  /*0550*/  IMAD.WIDE.U32 R18, R26, 0x4, R6 ;  /* 0x000000041a127825 */ /* 0x000fc800078e0006 */
[----:B---3--:R-:W-:Y:S01]  /*0560*/  IMAD.WIDE.U32 R20, R25, 0x4, R8 ;  /* 0x0000000419147825 */ /* 0x008fe200078e0008 */
[----:B----4-:R-:W-:-:S05]  /*0570*/  SHF.L.U32 R27, R16, 0x2, RZ ;  /* 0x00000002101b7819 */ /* 0x010fca00000006ff */
        /* <DEDUP_REMOVED lines=32> */
[----:B------:R-:W-:Y:S01]  /*0780*/  IADD3 R27, PT, PT, R13, 0xa, RZ ;  /* 0x0000000a0d1b7810 */ /* 0x000fe20007ffe0ff */
[----:B------:R-:W-:-:S04]  /*0790*/  IMAD.WIDE.U32 R14, R24, 0x4, R6 ;  /* 0x00000004180e7825 */ /* 0x000fc800078e0006 */
[----:B---3--:R-:W-:-:S04]  /*07a0*/  IMAD.WIDE.U32 R22, R27, 0x4, R8 ;  /* 0x000000041b167825 */ /* 0x008fc800078e0008 */
[----:B----4-:R-:W-:-:S05]  /*07b0*/  IMAD.SHL.U32 R24, R20, 0x4, RZ ;  /* 0x0000000414187824 */ /* 0x010fca00078e00ff */
[----:B------:R3:W-:Y:S04]  /*07c0*/  STG.E desc[UR4][R14.64], R24 ;  /* 0x000000180e007986 */ /* 0x0007e8000c101904 */
[----:B------:R-:W4:Y:S01]  /*07d0*/  LDG.E R22, desc[UR4][R22.64] ;  /* 0x0000000416167981 */ /* 0x000f22000c1e1900 */
[----:B------:R-:W-:Y:S01]  /*07e0*/  IADD3 R29, PT, PT, R13, 0xb, RZ ;  /* 0x0000000b0d1d7810 */ /* 0x000fe20007ffe0ff */
[----:B------:R-:W-:-:S04]  /*07f0*/  IMAD.WIDE.U32 R16, R27, 0x4, R6 ;  /* 0x000000041b107825 */ /* 0x000fc800078e0006 */
[----:B--2---:R-:W-:Y:S01]  /*0800*/  IMAD.WIDE.U32 R18, R29, 0x4, R8 ;  /* 0x000000041d127825 */ /* 0x004fe200078e0008 */
[----:B----4-:R-:W-:-:S05]  /*0810*/  SHF.L.U32 R27, R22, 0x2, RZ ;  /* 0x00000002161b7819 */ /* 0x010fca00000006ff */
[----:B------:R4:W-:Y:S04]  /*0820*/  STG.E desc[UR4][R16.64], R27 ;  /* 0x0000001b10007986 */ /* 0x0009e8000c101904 */
[----:B------:R-:W2:Y:S01]  /*0830*/  LDG.E R18, desc[UR4][R18.64] ;  /* 0x0000000412127981 */ /* 0x000ea2000c1e1900 */
[----:B------:R-:W-:Y:S01]  /*0840*/  IADD3 R25, PT, PT, R13, 0xc, RZ ;  /* 0x0000000c0d197810 */ /* 0x000fe20007ffe0ff */
[----:B------:R-:W-:-:S04]  /*0850*/  IMAD.WIDE.U32 R20, R29, 0x4, R6 ;  /* 0x000000041d147825 */ /* 0x000fc800078e0006 */
[----:B---3--:R-:W-:Y:S01]  /*0860*/  IMAD.WIDE.U32 R14, R25, 0x4, R8 ;  /* 0x00000004190e7825 */ /* 0x008fe200078e0008 */
[----:B--2---:R-:W-:-:S05]  /*0870*/  SHF.L.U32 R29, R18, 0x2, RZ ;  /* 0x00000002121d7819 */ /* 0x004fca00000006ff */
[----:B------:R4:W-:Y:S04]  /*0880*/  STG.E desc[UR4][R20.64], R29 ;  /* 0x0000001d14007986 */ /* 0x0009e8000c101904 */
[----:B------:R-:W2:Y:S01]  /*0890*/  LDG.E R14, desc[UR4][R14.64] ;  /* 0x000000040e0e7981 */ /* 0x000ea2000c1e1900 */
[----:B------:R-:W-:Y:S01]  /*08a0*/  IADD3 R12, PT, PT, R12, 0x10, RZ ;  /* 0x000000100c0c7810 */ /* 0x000fe20007ffe0ff */
[----:B------:R-:W-:Y:S01]  /*08b0*/  IMAD.WIDE.U32 R22, R25, 0x4, R6 ;  /* 0x0000000419167825 */ /* 0x000fe200078e0006 */
[----:B------:R-:W-:Y:S02]  /*08c0*/  IADD3 R13, PT, PT, R13, 0x10, RZ ;  /* 0x000000100d0d7810 */ /* 0x000fe40007ffe0ff */
[----:B------:R-:W-:Y:S01]  /*08d0*/  ISETP.GE.AND P1, PT, R12, -0xc, PT ;  /* 0xfffffff40c00780c */ /* 0x000fe20003f26270 */
[----:B--2---:R-:W-:-:S05]  /*08e0*/  IMAD.SHL.U32 R25, R14, 0x4, RZ ;  /* 0x000000040e197824 */ /* 0x004fca00078e00ff */
[----:B------:R4:W-:Y:S07]  /*08f0*/  STG.E desc[UR4][R22.64], R25 ;  /* 0x0000001916007986 */ /* 0x0009ee000c101904 */
[----:B------:R-:W-:Y:S05]  /*0900*/  @!P1 BRA `(.L_x_3) ;  /* 0xfffffff800749947 */ /* 0x000fea000383ffff */
.L_x_2:
[----:B------:R-:W-:-:S04]  /*0910*/  IADD3 R6, PT, PT, -R12, RZ, RZ ;  /* 0x000000ff0c067210 */ /* 0x000fc80007ffe1ff */
[----:B------:R-:W-:-:S13]  /*0920*/  ISETP.GT.AND P1, PT, R6, 0x4, PT ;  /* 0x000000040600780c */ /* 0x000fda0003f24270 */
[----:B------:R-:W-:Y:S05]  /*0930*/  @!P1 BRA `(.L_x_4) ;  /* 0x0000000000d09947 */ /* 0x000fea0003800000 */
[----:B------:R-:W2:Y:S01]  /*0940*/  LDC.64 R6, c[0x0][0x380] ;  /* 0x0000e000ff067b82 */ /* 0x000ea20000000a00 */
[----:B----4-:R-:W-:-:S07]  /*0950*/  IADD3 R17, PT, PT, R13, -0x3, RZ ;  /* 0xfffffffd0d117810 */ /* 0x010fce0007ffe0ff */
[----:B------:R-:W3:Y:S01]  /*0960*/  LDC.64 R8, c[0x0][0x388] ;  /* 0x0000e200ff087b82 */ /* 0x000ee20000000a00 */
[----:B--2---:R-:W-:-:S06]  /*0970*/  IMAD.WIDE.U32 R14, R17, 0x4, R6 ;  /* 0x00000004110e7825 */ /* 0x004fcc00078e0006 */
[----:B------:R-:W2:Y:S01]  /*0980*/  LDG.E R14, desc[UR4][R14.64] ;  /* 0x000000040e0e7981 */ /* 0x000ea2000c1e1900 */
[----:B------:R-:W-:Y:S02]  /*0990*/  VIADD R21, R13, 0xfffffffe ;  /* 0xfffffffe0d157836 */ /* 0x000fe40000000000 */
[----:B---3--:R-:W-:-:S04]  /*09a0*/  IMAD.WIDE.U32 R16, R17, 0x4, R8 ;  /* 0x0000000411107825 */ /* 0x008fc800078e0008 */
[----:B------:R-:W-:Y:S01]  /*09b0*/  IMAD.WIDE.U32 R18, R21, 0x4, R6 ;  /* 0x0000000415127825 */ /* 0x000fe200078e0006 */
[----:B--2---:R-:W-:-:S05]  /*09c0*/  SHF.L.U32 R27, R14, 0x2, RZ ;  /* 0x000000020e1b7819 */ /* 0x004fca00000006ff */
[----:B------:R2:W-:Y:S04]  /*09d0*/  STG.E desc[UR4][R16.64], R27 ;  /* 0x0000001b10007986 */ /* 0x0005e8000c101904 */
[----:B------:R-:W3:Y:S01]  /*09e0*/  LDG.E R18, desc[UR4][R18.64] ;  /* 0x0000000412127981 */ /* 0x000ee2000c1e1900 */
[----:B------:R-:W-:Y:S01]  /*09f0*/  IADD3 R23, PT, PT, R13, -0x1, RZ ;  /* 0xffffffff0d177810 */ /* 0x000fe20007ffe0ff */
[----:B------:R-:W-:-:S04]  /*0a00*/  IMAD.WIDE.U32 R20, R21, 0x4, R8 ;  /* 0x0000000415147825 */ /* 0x000fc800078e0008 */
[----:B------:R-:W-:Y:S01]  /*0a10*/  IMAD.WIDE.U32 R14, R23, 0x4, R6 ;  /* 0x00000004170e7825 */ /* 0x000fe200078e0006 */
[----:B---3--:R-:W-:-:S05]  /*0a20*/  SHF.L.U32 R29, R18, 0x2, RZ ;  /* 0x00000002121d7819 */ /* 0x008fca00000006ff */
[----:B------:R3:W-:Y:S04]  /*0a30*/  STG.E desc[UR4][R20.64], R29 ;  /* 0x0000001d14007986 */ /* 0x0007e8000c101904 */
[----:B------:R-:W4:Y:S01]  /*0a40*/  LDG.E R14, desc[UR4][R14.64] ;  /* 0x000000040e0e7981 */ /* 0x000f22000c1e1900 */
[----:B------:R-:W-:-:S04]  /*0a50*/  IMAD.WIDE.U32 R22, R23, 0x4, R8 ;  /* 0x0000000417167825 */ /* 0x000fc800078e0008 */
[----:B------:R-:W-:Y:S01]  /*0a60*/  IMAD.WIDE.U32 R24, R13, 0x4, R6 ;  /* 0x000000040d187825 */ /* 0x000fe200078e0006 */
[----:B----4-:R-:W-:-:S05]  /*0a70*/  SHF.L.U32 R26, R14, 0x2, RZ ;  /* 0x000000020e1a7819 */ /* 0x010fca00000006ff */
[----:B------:R4:W-:Y:S04]  /*0a80*/  STG.E desc[UR4][R22.64], R26 ;  /* 0x0000001a16007986 */ /* 0x0009e8000c101904 */
[----:B------:R-:W5:Y:S01]  /*0a90*/  LDG.E R24, desc[UR4][R24.64] ;  /* 0x0000000418187981 */ /* 0x000f62000c1e1900 */
[C---:B------:R-:W-:Y:S02]  /*0aa0*/  VIADD R28, R13.reuse, 0x1 ;  /* 0x000000010d1c7836 */ /* 0x040fe40000000000 */
[----:B--2---:R-:W-:-:S04]  /*0ab0*/  IMAD.WIDE.U32 R16, R13, 0x4, R8 ;  /* 0x000000040d107825 */ /* 0x004fc800078e0008 */
[----:B------:R-:W-:Y:S01]  /*0ac0*/  IMAD.WIDE.U32 R18, R28, 0x4, R6 ;  /* 0x000000041c127825 */ /* 0x000fe200078e0006 */
[----:B-----5:R-:W-:-:S05]  /*0ad0*/  SHF.L.U32 R27, R24, 0x2, RZ ;  /* 0x00000002181b7819 */ /* 0x020fca00000006ff */
[----:B------:R2:W-:Y:S04]  /*0ae0*/  STG.E desc[UR4][R16.64], R27 ;  /* 0x0000001b10007986 */ /* 0x0005e8000c101904 */
[----:B------:R-:W5:Y:S01]  /*0af0*/  LDG.E R18, desc[UR4][R18.64] ;  /* 0x0000000412127981 */ /* 0x000f62000c1e1900 */
[----:B---3--:R-:W-:Y:S01]  /*0b00*/  IADD3 R29, PT, PT, R13, 0x2, RZ ;  /* 0x000000020d1d7810 */ /* 0x008fe20007ffe0ff */
[----:B------:R-:W-:-:S04]  /*0b10*/  IMAD.WIDE.U32 R14, R28, 0x4, R8 ;  /* 0x000000041c0e7825 */ /* 0x000fc800078e0008 */
[----:B------:R-:W-:Y:S01]  /*0b20*/  IMAD.WIDE.U32 R20, R29, 0x4, R6 ;  /* 0x000000041d147825 */ /* 0x000fe200078e0006 */
[----:B-----5:R-:W-:-:S05]  /*0b30*/  SHF.L.U32 R28, R18, 0x2, RZ ;  /* 0x00000002121c7819 */ /* 0x020fca00000006ff */
[----:B------:R3:W-:Y:S04]  /*0b40*/  STG.E desc[UR4][R14.64], R28 ;  /* 0x0000001c0e007986 */ /* 0x0007e8000c101904 */
[----:B------:R-:W5:Y:S01]  /*0b50*/  LDG.E R20, desc[UR4][R20.64] ;  /* 0x0000000414147981 */ /* 0x000f62000c1e1900 */
[----:B------:R-:W-:Y:S01]  /*0b60*/  IADD3 R24, PT, PT, R13, 0x3, RZ ;  /* 0x000000030d187810 */ /* 0x000fe20007ffe0ff */
[----:B----4-:R-:W-:-:S04]  /*0b70*/  IMAD.WIDE.U32 R22, R29, 0x4, R8 ;  /* 0x000000041d167825 */ /* 0x010fc800078e0008 */
[----:B--2---:R-:W-:-:S04]  /*0b80*/  IMAD.WIDE.U32 R16, R24, 0x4, R6 ;  /* 0x0000000418107825 */ /* 0x004fc800078e0006 */
[----:B-----5:R-:W-:-:S05]  /*0b90*/  IMAD.SHL.U32 R29, R20, 0x4, RZ ;  /* 0x00000004141d7824 */ /* 0x020fca00078e00ff */
[----:B------:R2:W-:Y:S04]  /*0ba0*/  STG.E desc[UR4][R22.64], R29 ;  /* 0x0000001d16007986 */ /* 0x0005e8000c101904 */
[----:B------:R-:W4:Y:S01]  /*0bb0*/  LDG.E R16, desc[UR4][R16.64] ;  /* 0x0000000410107981 */ /* 0x000f22000c1e1900 */
[----:B------:R-:W-:Y:S01]  /*0bc0*/  IADD3 R25, PT, PT, R13, 0x4, RZ ;  /* 0x000000040d197810 */ /* 0x000fe20007ffe0ff */
[----:B------:R-:W-:-:S04]  /*0bd0*/  IMAD.WIDE.U32 R18, R24, 0x4, R8 ;  /* 0x0000000418127825 */ /* 0x000fc800078e0008 */
[----:B------:R-:W-:Y:S01]  /*0be0*/  IMAD.WIDE.U32 R6, R25, 0x4, R6 ;  /* 0x0000000419067825 */ /* 0x000fe200078e0006 */
[----:B----4-:R-:W-:-:S05]  /*0bf0*/  SHF.L.U32 R27, R16, 0x2, RZ ;  /* 0x00000002101b7819 */ /* 0x010fca00000006ff */
[----:B------:R2:W-:Y:S04]  /*0c00*/  STG.E desc[UR4][R18.64], R27 ;  /* 0x0000001b12007986 */ /* 0x0005e8000c101904 */
[----:B------:R-:W3:Y:S01]  /*0c10*/  LDG.E R6, desc[UR4][R6.64] ;  /* 0x0000000406067981 */ /* 0x000ee2000c1e1900 */
[----:B------:R-:W-:Y:S01]  /*0c20*/  IMAD.WIDE.U32 R8, R25, 0x4, R8 ;  /* 0x0000000419087825 */ /* 0x000fe200078e0008 */
[----:B------:R-:W-:Y:S02]  /*0c30*/  PLOP3.LUT P0, PT, PT, PT, PT, 0x8, 0x80 ;  /* 0x000000000080781c */ /* 0x000fe40003f0e170 */
[----:B------:R-:W-:Y:S01]  /*0c40*/  IADD3 R12, PT, PT, R12, 0x8, RZ ;  /* 0x000000080c0c7810 */ /* 0x000fe20007ffe0ff */
[----:B------:R-:W-:Y:S01]  /*0c50*/  VIADD R13, R13, 0x8 ;  /* 0x000000080d0d7836 */ /* 0x000fe20000000000 */
[----:B---3--:R-:W-:-:S05]  /*0c60*/  SHF.L.U32 R15, R6, 0x2, RZ ;  /* 0x00000002060f7819 */ /* 0x008fca00000006ff */
[----:B------:R2:W-:Y:S04]  /*0c70*/  STG.E desc[UR4][R8.64], R15 ;  /* 0x0000000f08007986 */ /* 0x0005e8000c101904 */
.L_x_4:
[----:B------:R-:W-:-:S13]  /*0c80*/  ISETP.NE.OR P0, PT, R12, RZ, P0 ;  /* 0x000000ff0c00720c */ /* 0x000fda0000705670 */
[----:B------:R-:W-:Y:S05]  /*0c90*/  @!P0 BRA `(.L_x_0) ;  /* 0x00000000006c8947 */ /* 0x000fea0003800000 */
.L_x_1:
[----:B--23--:R-:W-:-:S05]  /*0ca0*/  IADD3 R9, PT, PT, R13, -0x3, RZ ;  /* 0xfffffffd0d097810 */ /* 0x00cfca0007ffe0ff */
[----:B0-----:R-:W-:-:S06]  /*0cb0*/  IMAD.WIDE.U32 R6, R9, 0x4, R2 ;  /* 0x0000000409067825 */ /* 0x001fcc00078e0002 */
[----:B------:R-:W2:Y:S01]  /*0cc0*/  LDG.E R6, desc[UR4][R6.64] ;  /* 0x0000000406067981 */ /* 0x000ea2000c1e1900 */
[----:B----4-:R-:W-:Y:S01]  /*0cd0*/  IADD3 R17, PT, PT, R13, -0x2, RZ ;  /* 0xfffffffe0d117810 */ /* 0x010fe20007ffe0ff */
[----:B-1----:R-:W-:-:S04]  /*0ce0*/  IMAD.WIDE.U32 R8, R9, 0x4, R4 ;  /* 0x0000000409087825 */ /* 0x002fc800078e0004 */
[----:B------:R-:W-:Y:S01]  /*0cf0*/  IMAD.WIDE.U32 R14, R17, 0x4, R2 ;  /* 0x00000004110e7825 */ /* 0x000fe200078e0002 */
[----:B--2---:R-:W-:-:S05]  /*0d00*/  SHF.L.U32 R23, R6, 0x2, RZ ;  /* 0x0000000206177819 */ /* 0x004fca00000006ff */
[----:B------:R0:W-:Y:S04]  /*0d10*/  STG.E desc[UR4][R8.64], R23 ;  /* 0x0000001708007986 */ /* 0x0001e8000c101904 */
[----:B------:R-:W2:Y:S01]  /*0d20*/  LDG.E R14, desc[UR4][R14.64] ;  /* 0x000000040e0e7981 */ /* 0x000ea2000c1e1900 */
[----:B------:R-:W-:Y:S01]  /*0d30*/  IADD3 R21, PT, PT, R13, -0x1, RZ ;  /* 0xffffffff0d157810 */ /* 0x000fe20007ffe0ff */
[----:B------:R-:W-:-:S04]  /*0d40*/  IMAD.WIDE.U32 R16, R17, 0x4, R4 ;  /* 0x0000000411107825 */ /* 0x000fc800078e0004 */
[----:B------:R-:W-:-:S04]  /*0d50*/  IMAD.WIDE.U32 R18, R21, 0x4, R2 ;  /* 0x0000000415127825 */ /* 0x000fc800078e0002 */
[----:B--2---:R-:W-:-:S05]  /*0d60*/  IMAD.SHL.U32 R25, R14, 0x4, RZ ;  /* 0x000000040e197824 */ /* 0x004fca00078e00ff */
[----:B------:R3:W-:Y:S04]  /*0d70*/  STG.E desc[UR4][R16.64], R25 ;  /* 0x0000001910007986 */ /* 0x0007e8000c101904 */
[----:B------:R-:W2:Y:S01]  /*0d80*/  LDG.E R18, desc[UR4][R18.64] ;  /* 0x0000000412127981 */ /* 0x000ea2000c1e1900 */
[----:B------:R-:W-:-:S04]  /*0d90*/  IMAD.WIDE.U32 R6, R21, 0x4, R4 ;  /* 0x0000000415067825 */ /* 0x000fc800078e0004 */
[----:B------:R-:W-:Y:S01]  /*0da0*/  IMAD.WIDE.U32 R20, R13, 0x4, R2 ;  /* 0x000000040d147825 */ /* 0x000fe200078e0002 */
[----:B--2---:R-:W-:-:S05]  /*0db0*/  SHF.L.U32 R27, R18, 0x2, RZ ;  /* 0x00000002121b7819 */ /* 0x004fca00000006ff */
[----:B------:R3:W-:Y:S04]  /*0dc0*/  STG.E desc[UR4][R6.64], R27 ;  /* 0x0000001b06007986 */ /* 0x0007e8000c101904 */
[----:B------:R-:W2:Y:S01]  /*0dd0*/  LDG.E R20, desc[UR4][R20.64] ;  /* 0x0000000414147981 */ /* 0x000ea2000c1e1900 */
[----:B------:R-:W-:Y:S01]  /*0de0*/  IADD3 R12, PT, PT, R12, 0x4, RZ ;  /* 0x000000040c0c7810 */ /* 0x000fe20007ffe0ff */
[C---:B0-----:R-:W-:Y:S01]  /*0df0*/  IMAD.WIDE.U32 R8, R13.reuse, 0x4, R4 ;  /* 0x000000040d087825 */ /* 0x041fe200078e0004 */
[----:B------:R-:W-:Y:S02]  /*0e00*/  IADD3 R13, PT, PT, R13, 0x4, RZ ;  /* 0x000000040d0d7810 */ /* 0x000fe40007ffe0ff */
[----:B------:R-:W-:Y:S02]  /*0e10*/  ISETP.NE.AND P0, PT, R12, RZ, PT ;  /* 0x000000ff0c00720c */ /* 0x000fe40003f05270 */
[----:B--2---:R-:W-:-:S05]  /*0e20*/  SHF.L.U32 R15, R20, 0x2, RZ ;  /* 0x00000002140f7819 */ /* 0x004fca00000006ff */
[----:B------:R3:W-:Y:S06]  /*0e30*/  STG.E desc[UR4][R8.64], R15 ;  /* 0x0000000f08007986 */ /* 0x0007ec000c101904 */
[----:B------:R-:W-:Y:S05]  /*0e40*/  @P0 BRA `(.L_x_1) ;  /* 0xfffffffc00940947 */ /* 0x000fea000383ffff */
.L_x_0:
[----:B------:R-:W-:-:S13]  /*0e50*/  ISETP.NE.AND P0, PT, R10, RZ, PT ;  /* 0x000000ff0a00720c */ /* 0x000fda0003f05270 */
[----:B------:R-:W-:Y:S05]  /*0e60*/  @!P0 EXIT ;  /* 0x000000000000894d */ /* 0x000fea0003800000 */
[----:B---3--:R-:W3:Y:S01]  /*0e70*/  LDC.64 R6, c[0x0][0x380] ;  /* 0x0000e000ff067b82 */ /* 0x008ee20000000a00 */
[----:B------:R-:W-:Y:S01]  /*0e80*/  IMAD.IADD R11, R0, 0x1, R11 ;  /* 0x00000001000b7824 */ /* 0x000fe200078e020b */
[----:B------:R-:W-:-:S06]  /*0e90*/  IADD3 R10, PT, PT, -R10, RZ, RZ ;  /* 0x000000ff0a0a7210 */ /* 0x000fcc0007ffe1ff */
[----:B--2---:R-:W2:Y:S02]  /*0ea0*/  LDC.64 R8, c[0x0][0x388] ;  /* 0x0000e200ff087b82 */ /* 0x004ea40000000a00 */
.L_x_5:
[----:B0--3--:R-:W-:-:S06]  /*0eb0*/  IMAD.WIDE.U32 R2, R11, 0x4, R6 ;  /* 0x000000040b027825 */ /* 0x009fcc00078e0006 */
[----:B------:R-:W3:Y:S01]  /*0ec0*/  LDG.E R2, desc[UR4][R2.64] ;  /* 0x0000000402027981 */ /* 0x000ee2000c1e1900 */
[----:B------:R-:W-:Y:S01]  /*0ed0*/  IADD3 R10, PT, PT, R10, 0x1, RZ ;  /* 0x000000010a0a7810 */ /* 0x000fe20007ffe0ff */
[C---:B-12---:R-:W-:Y:S01]  /*0ee0*/  IMAD.WIDE.U32 R4, R11.reuse, 0x4, R8 ;  /* 0x000000040b047825 */ /* 0x046fe200078e0008 */
[----:B------:R-:W-:Y:S02]  /*0ef0*/  IADD3 R11, PT, PT, R11, 0x1, RZ ;  /* 0x000000010b0b7810 */ /* 0x000fe40007ffe0ff */
[----:B------:R-:W-:Y:S02]  /*0f00*/  ISETP.NE.AND P0, PT, R10, RZ, PT ;  /* 0x000000ff0a00720c */ /* 0x000fe40003f05270 */
[----:B---3--:R-:W-:-:S05]  /*0f10*/  SHF.L.U32 R13, R2, 0x2, RZ ;  /* 0x00000002020d7819 */ /* 0x008fca00000006ff */
[----:B------:R0:W-:Y:S06]  /*0f20*/  STG.E desc[UR4][R4.64], R13 ;  /* 0x0000000d04007986 */ /* 0x0001ec000c101904 */
[----:B------:R-:W-:Y:S05]  /*0f30*/  @P0 BRA `(.L_x_5) ;  /* 0xfffffffc00dc0947 */ /* 0x000fea000383ffff */
[----:B------:R-:W-:Y:S05]  /*0f40*/  EXIT ;  /* 0x000000000000794d */ /* 0x000fea0003800000 */
.L_x_6:
[----:B------:R-:W-:-:S00]  /*0f50*/  BRA `(.L_x_6) ;  /* 0xfffffffc00fc7947 */ /* 0x000fc0000383ffff */
[----:B------:R-:W-:-:S00]  /*0f60*/  NOP ;  /* 0x0000000000007918 */ /* 0x000fc00000000000 */
        /* <DEDUP_REMOVED lines=9> */
.L_x_14:


//--------------------- .text.multiply_1          --------------------------
	.section	.text.multiply_1,"ax",@progbits
	.align	128
        .global         multiply_1
        .type           multiply_1,@function
        .size           multiply_1,(.L_x_15 - multiply_1)
        .other          multiply_1,@"STO_CUDA_ENTRY STV_DEFAULT"
multiply_1:
.text.multiply_1:
        /* <DEDUP_REMOVED lines=46> */
.L_x_10:
        /* <DEDUP_REMOVED lines=99> */
.L_x_9:
        /* <DEDUP_REMOVED lines=55> */
.L_x_11:
[----:B------:R-:W-:-:S13]  /*0c80*/  ISETP.NE.OR P0, PT, R12, RZ, P0 ;  /* 0x000000ff0c00720c */ /* 0x000fda0000705670 */
[----:B------:R-:W-:Y:S05]  /*0c90*/  @!P0 BRA `(.L_x_7) ;  /* 0x00000000006c8947 */ /* 0x000fea0003800000 */
.L_x_8:
        /* <DEDUP_REMOVED lines=27> */
.L_x_7:
[----:B------:R-:W-:-:S13]  /*0e50*/  ISETP.NE.AND P0, PT, R10, RZ, PT ;  /* 0x000000ff0a00720c */ /* 0x000fda0003f05270 */
[----:B------:R-:W-:Y:S05]  /*0e60*/  @!P0 EXIT ;  /* 0x000000000000894d */ /* 0x000fea0003800000 */
[----:B---3--:R-:W3:Y:S01]  /*0e70*/  LDC.64 R6, c[0x0][0x380] ;  /* 0x0000e000ff067b82 */ /* 0x008ee20000000a00 */
[----:B------:R-:W-:Y:S01]  /*0e80*/  IMAD.IADD R11, R0, 0x1, R11 ;  /* 0x00000001000b7824 */ /* 0x000fe200078e020b */
[----:B------:R-:W-:-:S06]  /*0e90*/  IADD3 R10, PT, PT, -R10, RZ, RZ ;  /* 0x000000ff0a0a7210 */ /* 0x000fcc0007ffe1ff */
[----:B--2---:R-:W2:Y:S02]  /*0ea0*/  LDC.64 R8, c[0x0][0x388] ;  /* 0x0000e200ff087b82 */ /* 0x004ea40000000a00 */
.L_x_12:
        /* <DEDUP_REMOVED lines=10> */
.L_x_13:
        /* <DEDUP_REMOVED lines=11> */
.L_x_15:


//--------------------- .nv.shared.reserved.0     --------------------------
	.section	.nv.shared.reserved.0,"aw",@nobits
	.weak		__nv_reservedSMEM_offset_0_alias
	.size		__nv_reservedSMEM_offset_0_alias, 0, 64
	.other		__nv_reservedSMEM_offset_0_alias,@"STO_CUDA_RESERVED_SHARED STV_DEFAULT"
__nv_reservedSMEM_offset_0_alias:
	.zero		0
	.zero		64


//--------------------- .nv.constant0.multiply_2  --------------------------
	.section	.nv.constant0.multiply_2,"a",@progbits
	.sectionflags	@""
	.align	4
.nv.constant0.multiply_2:
	.zero		920


//--------------------- .nv.constant0.multiply_1  --------------------------
	.section	.nv.constant0.multiply_1,"a",@progbits
	.sectionflags	@""
	.align	4
.nv.constant0.multiply_1:
	.zero		920


//--------------------- SYMBOLS --------------------------

	.type		.nv.reservedSmem.offset0,@object
	.size		.nv.reservedSmem.offset0,0x4
